	.headerflags	@"EF_CUDA_TEXMODE_UNIFIED EF_CUDA_64BIT_ADDRESS EF_CUDA_ACCELERATORS EF_CUDA_SM90 EF_CUDA_VIRTUAL_SM(EF_CUDA_SM90)"
	.elftype	@"ET_EXEC"


//--------------------- .nv.info                  --------------------------
	.section	.nv.info,"",@"SHT_CUDA_INFO"
	.align	4


	//----- nvinfo : EIATTR_REGCOUNT
	.align		4
        /*0000*/ 	.byte	0x04, 0x2f
        /*0002*/ 	.short	(.L_1 - .L_0)
	.align		4
.L_0:
        /*0004*/ 	.word	index@(triton_per_fused_mv_0)
        /*0008*/ 	.word	0x00000016


	//----- nvinfo : EIATTR_MIN_STACK_SIZE
	.align		4
.L_1:
        /*000c*/ 	.byte	0x04, 0x12
        /*000e*/ 	.short	(.L_3 - .L_2)
	.align		4
.L_2:
        /*0010*/ 	.word	index@(triton_per_fused_mv_0)
        /*0014*/ 	.word	0x00000000


	//----- nvinfo : EIATTR_FRAME_SIZE
	.align		4
.L_3:
        /*0018*/ 	.byte	0x04, 0x11
        /*001a*/ 	.short	(.L_5 - .L_4)
	.align		4
.L_4:
        /*001c*/ 	.word	index@(triton_per_fused_mv_0)
        /*0020*/ 	.word	0x00000000


	//----- nvinfo : EIATTR_MIN_STACK_SIZE
	.align		4
.L_5:
        /*0024*/ 	.byte	0x04, 0x12
        /*0026*/ 	.short	(.L_7 - .L_6)
	.align		4
.L_6:
        /*0028*/ 	.word	index@(triton_per_fused_mv_0)
        /*002c*/ 	.word	0x00000000
.L_7:


//--------------------- .nv.info.triton_per_fused_mv_0 --------------------------
	.section	.nv.info.triton_per_fused_mv_0,"",@"SHT_CUDA_INFO"
	.sectionflags	@""
	.align	4


	//----- nvinfo : EIATTR_CUDA_API_VERSION
	.align		4
        /*0000*/ 	.byte	0x04, 0x37
        /*0002*/ 	.short	(.L_9 - .L_8)
.L_8:
        /*0004*/ 	.word	0x0000007c


	//----- nvinfo : EIATTR_KPARAM_INFO
	.align		4
.L_9:
        /*0008*/ 	.byte	0x04, 0x17
        /*000a*/ 	.short	(.L_11 - .L_10)
.L_10:
        /*000c*/ 	.word	0x00000000
        /*0010*/ 	.short	0x0004
        /*0012*/ 	.short	0x001c
        /*0014*/ 	.byte	0x00, 0xf0, 0x11, 0x00


	//----- nvinfo : EIATTR_KPARAM_INFO
	.align		4
.L_11:
        /*0018*/ 	.byte	0x04, 0x17
        /*001a*/ 	.short	(.L_13 - .L_12)
.L_12:
        /*001c*/ 	.word	0x00000000
        /*0020*/ 	.short	0x0003
        /*0022*/ 	.short	0x0018
        /*0024*/ 	.byte	0x00, 0xf0, 0x11, 0x00


	//----- nvinfo : EIATTR_KPARAM_INFO
	.align		4
.L_13:
        /*0028*/ 	.byte	0x04, 0x17
        /*002a*/ 	.short	(.L_15 - .L_14)
.L_14:
        /*002c*/ 	.word	0x00000000
        /*0030*/ 	.short	0x0002
        /*0032*/ 	.short	0x0010
        /*0034*/ 	.byte	0x00, 0xf4, 0x21, 0x00


	//----- nvinfo : EIATTR_KPARAM_INFO
	.align		4
.L_15:
        /*0038*/ 	.byte	0x04, 0x17
        /*003a*/ 	.short	(.L_17 - .L_16)
.L_16:
        /*003c*/ 	.word	0x00000000
        /*0040*/ 	.short	0x0001
        /*0042*/ 	.short	0x0008
        /*0044*/ 	.byte	0x00, 0xf4, 0x21, 0x00


	//----- nvinfo : EIATTR_KPARAM_INFO
	.align		4
.L_17:
        /*0048*/ 	.byte	0x04, 0x17
        /*004a*/ 	.short	(.L_19 - .L_18)
.L_18:
        /*004c*/ 	.word	0x00000000
        /*0050*/ 	.short	0x0000
        /*0052*/ 	.short	0x0000
        /*0054*/ 	.byte	0x00, 0xf4, 0x21, 0x00


	//----- nvinfo : EIATTR_SPARSE_MMA_MASK
	.align		4
.L_19:
        /*0058*/ 	.byte	0x03, 0x50
        /*005a*/ 	.short	0x0000


	//----- nvinfo : EIATTR_MAXREG_COUNT
	.align		4
        /*005c*/ 	.byte	0x03, 0x1b
        /*005e*/ 	.short	0x00ff


	//----- nvinfo : EIATTR_COOP_GROUP_MASK_REGIDS
	.align		4
        /*0060*/ 	.byte	0x04, 0x29
        /*0062*/ 	.short	(.L_21 - .L_20)


	//   ....[0]....
.L_20:
        /*0064*/ 	.word	0xffffffff


	//   ....[1]....
        /*0068*/ 	.word	0xffffffff


	//   ....[2]....
        /*006c*/ 	.word	0xffffffff


	//   ....[3]....
        /*0070*/ 	.word	0xffffffff


	//   ....[4]....
        /*0074*/ 	.word	0xffffffff


	//   ....[5]....
        /*0078*/ 	.word	0xffffffff


	//   ....[6]....
        /*007c*/ 	.word	0xffffffff


	//   ....[7]....
        /*0080*/ 	.word	0xffffffff


	//   ....[8]....
        /*0084*/ 	.word	0xffffffff


	//   ....[9]....
        /*0088*/ 	.word	0xffffffff


	//   ....[10]....
        /*008c*/ 	.word	0xffffffff


	//   ....[11]....
        /*0090*/ 	.word	0xffffffff


	//   ....[12]....
        /*0094*/ 	.word	0xffffffff


	//   ....[13]....
        /*0098*/ 	.word	0xffffffff


	//   ....[14]....
        /*009c*/ 	.word	0xffffffff


	//   ....[15]....
        /*00a0*/ 	.word	0xffffffff


	//----- nvinfo : EIATTR_COOP_GROUP_INSTR_OFFSETS
	.align		4
.L_21:
        /*00a4*/ 	.byte	0x04, 0x28
        /*00a6*/ 	.short	(.L_23 - .L_22)


	//   ....[0]....
.L_22:
        /*00a8*/ 	.word	0x00000380


	//   ....[1]....
        /*00ac*/ 	.word	0x000003b0


	//   ....[2]....
        /*00b0*/ 	.word	0x000003d0


	//   ....[3]....
        /*00b4*/ 	.word	0x000003e0


	//   ....[4]....
        /*00b8*/ 	.word	0x00000410


	//   ....[5]....
        /*00bc*/ 	.word	0x00000440


	//   ....[6]....
        /*00c0*/ 	.word	0x00000450


	//   ....[7]....
        /*00c4*/ 	.word	0x00000460


	//   ....[8]....
        /*00c8*/ 	.word	0x00000480


	//   ....[9]....
        /*00cc*/ 	.word	0x000004b0


	//   ....[10]....
        /*00d0*/ 	.word	0x000004d0


	//   ....[11]....
        /*00d4*/ 	.word	0x000004e0


	//   ....[12]....
        /*00d8*/ 	.word	0x00000520


	//   ....[13]....
        /*00dc*/ 	.word	0x00000540


	//   ....[14]....
        /*00e0*/ 	.word	0x00000550


	//   ....[15]....
        /*00e4*/ 	.word	0x00000560


	//----- nvinfo : EIATTR_EXIT_INSTR_OFFSETS
	.align		4
.L_23:
        /*00e8*/ 	.byte	0x04, 0x1c
        /*00ea*/ 	.short	(.L_25 - .L_24)


	//   ....[0]....
.L_24:
        /*00ec*/ 	.word	0x00000600


	//   ....[1]....
        /*00f0*/ 	.word	0x00000650


	//----- nvinfo : EIATTR_REQNTID
	.align		4
.L_25:
        /*00f4*/ 	.byte	0x04, 0x10
        /*00f6*/ 	.short	(.L_27 - .L_26)
.L_26:
        /*00f8*/ 	.word	0x00000080
        /*00fc*/ 	.word	0x00000001
        /*0100*/ 	.word	0x00000001


	//----- nvinfo : EIATTR_CBANK_PARAM_SIZE
	.align		4
.L_27:
        /*0104*/ 	.byte	0x03, 0x19
        /*0106*/ 	.short	0x0020


	//----- nvinfo : EIATTR_PARAM_CBANK
	.align		4
        /*0108*/ 	.byte	0x04, 0x0a
        /*010a*/ 	.short	(.L_29 - .L_28)
	.align		4
.L_28:
        /*010c*/ 	.word	index@(.nv.constant0.triton_per_fused_mv_0)
        /*0110*/ 	.short	0x0210
        /*0112*/ 	.short	0x0020


	//----- nvinfo : EIATTR_SW_WAR
	.align		4
.L_29:
        /*0114*/ 	.byte	0x04, 0x36
        /*0116*/ 	.short	(.L_31 - .L_30)
.L_30:
        /*0118*/ 	.word	0x00000008
.L_31:


//--------------------- .nv.callgraph             --------------------------
	.section	.nv.callgraph,"",@"SHT_CUDA_CALLGRAPH"
	.align	4
	.sectionentsize	8
	.align		4
        /*0000*/ 	.word	0x00000000
	.align		4
        /*0004*/ 	.word	0xffffffff
	.align		4
        /*0008*/ 	.word	0x00000000
	.align		4
        /*000c*/ 	.word	0xfffffffe
	.align		4
        /*0010*/ 	.word	0x00000000
	.align		4
        /*0014*/ 	.word	0xfffffffd
	.align		4
        /*0018*/ 	.word	0x00000000
	.align		4
        /*001c*/ 	.word	0xfffffffc


//--------------------- .text.triton_per_fused_mv_0 --------------------------
	.section	.text.triton_per_fused_mv_0,"ax",@progbits
	.sectionflags	@"SHF_BARRIERS=1"
	.align	128
        .global         triton_per_fused_mv_0
        .type           triton_per_fused_mv_0,@function
        .size           triton_per_fused_mv_0,(.L_x_1 - triton_per_fused_mv_0)
        .other          triton_per_fused_mv_0,@"STO_CUDA_ENTRY STV_DEFAULT"
triton_per_fused_mv_0:
.text.triton_per_fused_mv_0:
[----:B------:R-:W0:Y:S02]  /*0000*/  LDC R1, c[0x0][0x28] ;  /* 0x00000a00ff017b82 */ /* 0x000e240000000800 */
[----:B------:R-:W1:Y:S01]  /*0010*/  S2R R6, SR_TID.X ;  /* 0x0000000000067919 */ /* 0x000e620000002100 */
[----:B------:R-:W2:Y:S01]  /*0020*/  LDC.64 R4, c[0x0][0x218] ;  /* 0x00008600ff047b82 */ /* 0x000ea20000000a00 */
[----:B------:R-:W-:Y:S01]  /*0030*/  HFMA2.MMA R8, -RZ, RZ, 0, 0 ;  /* 0x00000000ff087435 */ /* 0x000fe200000001ff */
[----:B------:R-:W3:Y:S06]  /*0040*/  S2R R7, SR_CTAID.X ;  /* 0x0000000000077919 */ /* 0x000eec0000002500 */
[----:B------:R-:W4:Y:S01]  /*0050*/  LDC.64 R2, c[0x0][0x210] ;  /* 0x00008400ff027b82 */ /* 0x000f220000000a00 */
[----:B------:R-:W-:Y:S01]  /*0060*/  MOV R18, RZ ;  /* 0x000000ff00127202 */ /* 0x000fe20000000f00 */
[----:B------:R-:W-:Y:S01]  /*0070*/  ULDC.64 UR6, c[0x0][0x208] ;  /* 0x0000820000067ab9 */ /* 0x000fe20000000a00 */
[----:B-1----:R-:W-:-:S02]  /*0080*/  SHF.R.U32.HI R0, RZ, 0x4, R6 ;  /* 0x00000004ff007819 */ /* 0x002fc40000011606 */
[----:B------:R-:W-:Y:S02]  /*0090*/  LOP3.LUT R9, R6, 0xf, RZ, 0xc0, !PT ;  /* 0x0000000f06097812 */ /* 0x000fe400078ec0ff */
[----:B---3--:R-:W-:Y:S02]  /*00a0*/  SHF.L.U32 R7, R7, 0x5, RZ ;  /* 0x0000000507077819 */ /* 0x008fe400000006ff */
[----:B------:R-:W-:Y:S01]  /*00b0*/  SGXT.U32 R0, R0, 0x3 ;  /* 0x000000030000781a */ /* 0x000fe20000000000 */
[C---:B--2---:R-:W-:Y:S01]  /*00c0*/  IMAD.WIDE.U32 R4, R9.reuse, 0x4, R4 ;  /* 0x0000000409047825 */ /* 0x044fe200078e0004 */
[----:B------:R-:W-:Y:S02]  /*00d0*/  ISETP.NE.AND P0, PT, R9, 0xf, PT ;  /* 0x0000000f0900780c */ /* 0x000fe40003f05270 */
[----:B------:R-:W-:Y:S02]  /*00e0*/  LOP3.LUT R10, R7, R0, RZ, 0xfc, !PT ;  /* 0x00000000070a7212 */ /* 0x000fe400078efcff */
[----:B------:R-:W-:-:S02]  /*00f0*/  LOP3.LUT R12, R7, 0x8, R0, 0xfe, !PT ;  /* 0x00000008070c7812 */ /* 0x000fc400078efe00 */
[----:B------:R-:W-:Y:S01]  /*0100*/  LOP3.LUT R14, R7, 0x10, R0, 0xfe, !PT ;  /* 0x00000010070e7812 */ /* 0x000fe200078efe00 */
[--C-:B------:R-:W-:Y:S01]  /*0110*/  IMAD R13, R10, 0xf, R9.reuse ;  /* 0x0000000f0a0d7824 */ /* 0x100fe200078e0209 */
[----:B------:R-:W-:Y:S01]  /*0120*/  LOP3.LUT R16, R7, 0x18, R0, 0xfe, !PT ;  /* 0x0000001807107812 */ /* 0x000fe200078efe00 */
[--C-:B------:R-:W-:Y:S01]  /*0130*/  IMAD R11, R12, 0xf, R9.reuse ;  /* 0x0000000f0c0b7824 */ /* 0x100fe200078e0209 */
[----:B------:R-:W-:Y:S01]  /*0140*/  ISETP.LT.AND P1, PT, R10, 0x80, P0 ;  /* 0x000000800a00780c */ /* 0x000fe20000721270 */
[--C-:B------:R-:W-:Y:S01]  /*0150*/  IMAD R15, R14, 0xf, R9.reuse ;  /* 0x0000000f0e0f7824 */ /* 0x100fe200078e0209 */
[----:B------:R-:W-:Y:S01]  /*0160*/  ISETP.LT.AND P2, PT, R12, 0x80, P0 ;  /* 0x000000800c00780c */ /* 0x000fe20000741270 */
[----:B------:R-:W-:Y:S01]  /*0170*/  IMAD R9, R16, 0xf, R9 ;  /* 0x0000000f10097824 */ /* 0x000fe200078e0209 */
[----:B------:R-:W-:Y:S01]  /*0180*/  ISETP.LT.AND P3, PT, R14, 0x80, P0 ;  /* 0x000000800e00780c */ /* 0x000fe20000761270 */
[--C-:B----4-:R-:W-:Y:S01]  /*0190*/  IMAD.WIDE R12, R13, 0x4, R2.reuse ;  /* 0x000000040d0c7825 */ /* 0x110fe200078e0202 */
[----:B------:R-:W-:Y:S01]  /*01a0*/  ISETP.LT.AND P4, PT, R16, 0x80, P0 ;  /* 0x000000801000780c */ /* 0x000fe20000781270 */
[----:B------:R-:W2:Y:S01]  /*01b0*/  @P0 LDG.E.EL R8, desc[UR6][R4.64] ;  /* 0x0000000604080981 */ /* 0x000ea2000c2e1900 */
[----:B------:R-:W-:Y:S01]  /*01c0*/  CS2R R16, SRZ ;  /* 0x0000000000107805 */ /* 0x000fe2000001ff00 */
[----:B------:R-:W-:-:S04]  /*01d0*/  IMAD.WIDE R10, R11, 0x4, R2 ;  /* 0x000000040b0a7825 */ /* 0x000fc800078e0202 */
[--C-:B------:R-:W-:Y:S01]  /*01e0*/  IMAD.WIDE R14, R15, 0x4, R2.reuse ;  /* 0x000000040f0e7825 */ /* 0x100fe200078e0202 */
[----:B------:R-:W3:Y:S03]  /*01f0*/  @P1 LDG.E R16, desc[UR6][R12.64] ;  /* 0x000000060c101981 */ /* 0x000ee6000c1e1900 */
[----:B------:R-:W-:Y:S01]  /*0200*/  IMAD.WIDE R2, R9, 0x4, R2 ;  /* 0x0000000409027825 */ /* 0x000fe200078e0202 */
[----:B------:R-:W-:Y:S01]  /*0210*/  HFMA2.MMA R9, -RZ, RZ, 0, 0 ;  /* 0x00000000ff097435 */ /* 0x000fe200000001ff */
[----:B------:R-:W4:Y:S04]  /*0220*/  @P2 LDG.E R17, desc[UR6][R10.64] ;  /* 0x000000060a112981 */ /* 0x000f28000c1e1900 */
[----:B------:R-:W5:Y:S05]  /*0230*/  @P3 LDG.E R18, desc[UR6][R14.64] ;  /* 0x000000060e123981 */ /* 0x000f6a000c1e1900 */
[----:B------:R-:W5:Y:S01]  /*0240*/  @P4 LDG.E R9, desc[UR6][R2.64] ;  /* 0x0000000602094981 */ /* 0x000f62000c1e1900 */
[----:B------:R-:W1:Y:S01]  /*0250*/  S2UR UR5, SR_CgaCtaId ;  /* 0x00000000000579c3 */ /* 0x000e620000008800 */
[----:B------:R-:W-:Y:S01]  /*0260*/  UMOV UR4, 0x400 ;  /* 0x0000040000047882 */ /* 0x000fe20000000000 */
[----:B------:R-:W-:Y:S01]  /*0270*/  LOP3.LUT R7, R7, 0x1f, R6, 0xf8, !PT ;  /* 0x0000001f07077812 */ /* 0x000fe200078ef806 */
[----:B-1----:R-:W-:-:S06]  /*0280*/  UPRMT UR4, UR5, 0x654, UR4 ;  /* 0x0000065405047896 */ /* 0x002fcc0008000004 */
[----:B------:R-:W-:Y:S02]  /*0290*/  LEA R0, R0, UR4, 0x2 ;  /* 0x0000000400007c11 */ /* 0x000fe4000f8e10ff */
[----:B--2---:R-:W-:Y:S02]  /*02a0*/  SEL R8, R8, RZ, P0 ;  /* 0x000000ff08087207 */ /* 0x004fe40000000000 */
[C---:B------:R-:W-:Y:S02]  /*02b0*/  LOP3.LUT P0, RZ, R6.reuse, 0x60, RZ, 0xc0, !PT ;  /* 0x0000006006ff7812 */ /* 0x040fe4000780c0ff */
[----:B------:R-:W-:Y:S02]  /*02c0*/  LOP3.LUT R6, R6, 0x1f, RZ, 0xc0, !PT ;  /* 0x0000001f06067812 */ /* 0x000fe400078ec0ff */
[----:B------:R-:W-:Y:S02]  /*02d0*/  ISETP.LT.AND P0, PT, R7, 0x80, !P0 ;  /* 0x000000800700780c */ /* 0x000fe40004701270 */
[----:B---3--:R-:W-:-:S02]  /*02e0*/  SEL R5, R16, RZ, P1 ;  /* 0x000000ff10057207 */ /* 0x008fc40000800000 */
[----:B------:R-:W-:Y:S02]  /*02f0*/  LEA R6, R6, UR4, 0x2 ;  /* 0x0000000406067c11 */ /* 0x000fe4000f8e10ff */
[----:B----4-:R-:W-:Y:S01]  /*0300*/  SEL R17, R17, RZ, P2 ;  /* 0x000000ff11117207 */ /* 0x010fe20001000000 */
[----:B------:R-:W-:Y:S01]  /*0310*/  FMUL R4, R5, R8 ;  /* 0x0000000805047220 */ /* 0x000fe20000400000 */
[----:B-----5:R-:W-:-:S03]  /*0320*/  SEL R19, R18, RZ, P3 ;  /* 0x000000ff12137207 */ /* 0x020fc60001800000 */
[-C--:B------:R-:W-:Y:S01]  /*0330*/  FMUL R5, R17, R8.reuse ;  /* 0x0000000811057220 */ /* 0x080fe20000400000 */
[----:B------:R-:W-:Y:S02]  /*0340*/  FSEL R4, R4, RZ, P1 ;  /* 0x000000ff04047208 */ /* 0x000fe40000800000 */
[----:B------:R-:W-:Y:S01]  /*0350*/  SEL R13, R9, RZ, P4 ;  /* 0x000000ff090d7207 */ /* 0x000fe20002000000 */
[-C--:B------:R-:W-:Y:S01]  /*0360*/  FMUL R9, R19, R8.reuse ;  /* 0x0000000813097220 */ /* 0x080fe20000400000 */
[----:B------:R-:W-:Y:S01]  /*0370*/  FSEL R5, R5, RZ, P2 ;  /* 0x000000ff05057208 */ /* 0x000fe20001000000 */
[----:B------:R-:W1:Y:S02]  /*0380*/  SHFL.BFLY PT, R3, R4, 0x8, 0x1f ;  /* 0x0d001f0004037f89 */ /* 0x000e6400000e0000 */
[----:B------:R-:W-:Y:S01]  /*0390*/  FMUL R8, R13, R8 ;  /* 0x000000080d087220 */ /* 0x000fe20000400000 */
[----:B------:R-:W-:Y:S01]  /*03a0*/  FSEL R9, R9, RZ, P3 ;  /* 0x000000ff09097208 */ /* 0x000fe20001800000 */
[----:B------:R-:W2:Y:S03]  /*03b0*/  SHFL.BFLY PT, R2, R5, 0x8, 0x1f ;  /* 0x0d001f0005027f89 */ /* 0x000ea600000e0000 */
[----:B------:R-:W-:Y:S01]  /*03c0*/  FSEL R8, R8, RZ, P4 ;  /* 0x000000ff08087208 */ /* 0x000fe20002000000 */
[----:B------:R-:W3:Y:S04]  /*03d0*/  SHFL.BFLY PT, R12, R9, 0x8, 0x1f ;  /* 0x0d001f00090c7f89 */ /* 0x000ee800000e0000 */
[----:B------:R-:W4:Y:S01]  /*03e0*/  SHFL.BFLY PT, R11, R8, 0x8, 0x1f ;  /* 0x0d001f00080b7f89 */ /* 0x000f2200000e0000 */
[----:B-1----:R-:W-:Y:S01]  /*03f0*/  FADD R3, R4, R3 ;  /* 0x0000000304037221 */ /* 0x002fe20000000000 */
[----:B--2---:R-:W-:-:S04]  /*0400*/  FADD R10, R5, R2 ;  /* 0x00000002050a7221 */ /* 0x004fc80000000000 */
[----:B------:R-:W1:Y:S01]  /*0410*/  SHFL.BFLY PT, R2, R3, 0x4, 0x1f ;  /* 0x0c801f0003027f89 */ /* 0x000e6200000e0000 */
[----:B---3--:R-:W-:Y:S01]  /*0420*/  FADD R12, R9, R12 ;  /* 0x0000000c090c7221 */ /* 0x008fe20000000000 */
[----:B----4-:R-:W-:-:S04]  /*0430*/  FADD R14, R8, R11 ;  /* 0x0000000b080e7221 */ /* 0x010fc80000000000 */
[----:B------:R-:W2:Y:S04]  /*0440*/  SHFL.BFLY PT, R13, R12, 0x4, 0x1f ;  /* 0x0c801f000c0d7f89 */ /* 0x000ea800000e0000 */
[----:B------:R-:W3:Y:S04]  /*0450*/  SHFL.BFLY PT, R11, R10, 0x4, 0x1f ;  /* 0x0c801f000a0b7f89 */ /* 0x000ee800000e0000 */
[----:B------:R-:W4:Y:S01]  /*0460*/  SHFL.BFLY PT, R15, R14, 0x4, 0x1f ;  /* 0x0c801f000e0f7f89 */ /* 0x000f2200000e0000 */
[----:B-1----:R-:W-:-:S05]  /*0470*/  FADD R2, R3, R2 ;  /* 0x0000000203027221 */ /* 0x002fca0000000000 */
[----:B------:R-:W1:Y:S01]  /*0480*/  SHFL.BFLY PT, R5, R2, 0x2, 0x1f ;  /* 0x0c401f0002057f89 */ /* 0x000e6200000e0000 */
[----:B--2---:R-:W-:Y:S01]  /*0490*/  FADD R13, R12, R13 ;  /* 0x0000000d0c0d7221 */ /* 0x004fe20000000000 */
[----:B---3--:R-:W-:-:S04]  /*04a0*/  FADD R11, R10, R11 ;  /* 0x0000000b0a0b7221 */ /* 0x008fc80000000000 */
[----:B------:R-:W2:Y:S01]  /*04b0*/  SHFL.BFLY PT, R8, R13, 0x2, 0x1f ;  /* 0x0c401f000d087f89 */ /* 0x000ea200000e0000 */
[----:B----4-:R-:W-:-:S03]  /*04c0*/  FADD R15, R14, R15 ;  /* 0x0000000f0e0f7221 */ /* 0x010fc60000000000 */
[----:B------:R-:W3:Y:S04]  /*04d0*/  SHFL.BFLY PT, R4, R11, 0x2, 0x1f ;  /* 0x0c401f000b047f89 */ /* 0x000ee800000e0000 */
[----:B------:R-:W4:Y:S01]  /*04e0*/  SHFL.BFLY PT, R16, R15, 0x2, 0x1f ;  /* 0x0c401f000f107f89 */ /* 0x000f2200000e0000 */
[----:B-1----:R-:W-:Y:S01]  /*04f0*/  FADD R5, R2, R5 ;  /* 0x0000000502057221 */ /* 0x002fe20000000000 */
[----:B--2---:R-:W-:Y:S01]  /*0500*/  FADD R8, R13, R8 ;  /* 0x000000080d087221 */ /* 0x004fe20000000000 */
[----:B---3--:R-:W-:-:S04]  /*0510*/  FADD R3, R11, R4 ;  /* 0x000000040b037221 */ /* 0x008fc80000000000 */
[----:B------:R-:W1:Y:S01]  /*0520*/  SHFL.BFLY PT, R9, R8, 0x1, 0x1f ;  /* 0x0c201f0008097f89 */ /* 0x000e6200000e0000 */
[----:B----4-:R-:W-:-:S03]  /*0530*/  FADD R16, R15, R16 ;  /* 0x000000100f107221 */ /* 0x010fc60000000000 */
[----:B------:R-:W2:Y:S04]  /*0540*/  SHFL.BFLY PT, R4, R5, 0x1, 0x1f ;  /* 0x0c201f0005047f89 */ /* 0x000ea800000e0000 */
[----:B------:R-:W3:Y:S04]  /*0550*/  SHFL.BFLY PT, R2, R3, 0x1, 0x1f ;  /* 0x0c201f0003027f89 */ /* 0x000ee800000e0000 */
[----:B------:R-:W4:Y:S01]  /*0560*/  SHFL.BFLY PT, R11, R16, 0x1, 0x1f ;  /* 0x0c201f00100b7f89 */ /* 0x000f2200000e0000 */
[----:B-1----:R-:W-:Y:S01]  /*0570*/  FADD R9, R8, R9 ;  /* 0x0000000908097221 */ /* 0x002fe20000000000 */
[----:B--2---:R-:W-:-:S04]  /*0580*/  FADD R4, R5, R4 ;  /* 0x0000000405047221 */ /* 0x004fc80000000000 */
[----:B------:R1:W-:Y:S01]  /*0590*/  STS [R0+0x40], R9 ;  /* 0x0000400900007388 */ /* 0x0003e20000000800 */
[----:B---3--:R-:W-:-:S03]  /*05a0*/  FADD R2, R3, R2 ;  /* 0x0000000203027221 */ /* 0x008fc60000000000 */
[----:B------:R1:W-:Y:S01]  /*05b0*/  STS [R0], R4 ;  /* 0x0000000400007388 */ /* 0x0003e20000000800 */
[----:B----4-:R-:W-:-:S03]  /*05c0*/  FADD R11, R16, R11 ;  /* 0x0000000b100b7221 */ /* 0x010fc60000000000 */
[----:B------:R1:W-:Y:S04]  /*05d0*/  STS [R0+0x20], R2 ;  /* 0x0000200200007388 */ /* 0x0003e80000000800 */
[----:B------:R1:W-:Y:S01]  /*05e0*/  STS [R0+0x60], R11 ;  /* 0x0000600b00007388 */ /* 0x0003e20000000800 */
[----:B------:R-:W-:Y:S06]  /*05f0*/  BAR.SYNC.DEFER_BLOCKING 0x0 ;  /* 0x0000000000007b1d */ /* 0x000fec0000010000 */
[----:B-1----:R-:W-:Y:S05]  /*0600*/  @!P0 EXIT ;  /* 0x000000000000894d */ /* 0x002fea0003800000 */
[----:B------:R-:W0:Y:S01]  /*0610*/  LDS R5, [R6] ;  /* 0x0000000006057984 */ /* 0x000e220000000800 */
[----:B------:R-:W1:Y:S02]  /*0620*/  LDC.64 R2, c[0x0][0x220] ;  /* 0x00008800ff027b82 */ /* 0x000e640000000a00 */
[----:B-1----:R-:W-:-:S05]  /*0630*/  IMAD.WIDE R2, R7, 0x4, R2 ;  /* 0x0000000407027825 */ /* 0x002fca00078e0202 */
[----:B0-----:R-:W-:Y:S01]  /*0640*/  STG.E desc[UR6][R2.64], R5 ;  /* 0x0000000502007986 */ /* 0x001fe2000c101906 */
[----:B------:R-:W-:Y:S05]  /*0650*/  EXIT ;  /* 0x000000000000794d */ /* 0x000fea0003800000 */
.L_x_0:
[----:B------:R-:W-:-:S00]  /*0660*/  BRA `(.L_x_0) ;  /* 0xfffffffc00fc7947 */ /* 0x000fc0000383ffff */
[----:B------:R-:W-:-:S00]  /*0670*/  NOP ;  /* 0x0000000000007918 */ /* 0x000fc00000000000 */
        /* <DEDUP_REMOVED lines=8> */
.L_x_1:


//--------------------- .nv.shared.triton_per_fused_mv_0 --------------------------
	.section	.nv.shared.triton_per_fused_mv_0,"aw",@nobits
	.sectionflags	@""
	.align	16
	.zero		1024


//--------------------- .nv.constant0.triton_per_fused_mv_0 --------------------------
	.section	.nv.constant0.triton_per_fused_mv_0,"a",@progbits
	.sectionflags	@""
	.align	4
.nv.constant0.triton_per_fused_mv_0:
	.zero		560
